//
// Generated by NVIDIA NVVM Compiler
//
// Compiler Build ID: CL-36424714
// Cuda compilation tools, release 13.0, V13.0.88
// Based on NVVM 20.0.0
//

.version 9.0
.target sm_100
.address_size 64

	// .globl	_Z15sum_rows_kernelPdS_mm
// _ZZ15sum_rows_kernelPdS_mmE5sdata has been demoted

.visible .entry _Z15sum_rows_kernelPdS_mm(
	.param .u64 .ptr .align 1 _Z15sum_rows_kernelPdS_mm_param_0,
	.param .u64 .ptr .align 1 _Z15sum_rows_kernelPdS_mm_param_1,
	.param .u64 _Z15sum_rows_kernelPdS_mm_param_2,
	.param .u64 _Z15sum_rows_kernelPdS_mm_param_3
)
{
	.reg .pred 	%p<8>;
	.reg .b32 	%r<18>;
	.reg .b64 	%rd<25>;
	.reg .b64 	%fd<10>;
	// demoted variable
	.shared .align 8 .b8 _ZZ15sum_rows_kernelPdS_mmE5sdata[2048];
	ld.param.u64 	%rd12, [_Z15sum_rows_kernelPdS_mm_param_0];
	ld.param.u64 	%rd13, [_Z15sum_rows_kernelPdS_mm_param_1];
	ld.param.u64 	%rd15, [_Z15sum_rows_kernelPdS_mm_param_2];
	ld.param.u64 	%rd14, [_Z15sum_rows_kernelPdS_mm_param_3];
	mov.u32 	%r5, %ctaid.x;
	mov.u32 	%r1, %ctaid.y;
	mov.u32 	%r2, %tid.x;
	mov.u32 	%r3, %ntid.x;
	cvt.u64.u32 	%rd1, %r5;
	setp.le.u64 	%p1, %rd15, %rd1;
	@%p1 bra 	$L__BB0_12;
	shl.b32 	%r6, %r2, 3;
	mov.u32 	%r7, _ZZ15sum_rows_kernelPdS_mmE5sdata;
	add.s32 	%r4, %r7, %r6;
	mov.b64 	%rd16, 0;
	st.shared.u64 	[%r4], %rd16;
	mad.lo.s32 	%r8, %r1, %r3, %r2;
	cvt.u64.u32 	%rd23, %r8;
	setp.le.u64 	%p2, %rd14, %rd23;
	@%p2 bra 	$L__BB0_5;
	mul.lo.s64 	%rd3, %rd14, %rd1;
	mov.u32 	%r9, %nctaid.y;
	mul.lo.s32 	%r10, %r9, %r3;
	cvt.u64.u32 	%rd4, %r10;
	cvta.to.global.u64 	%rd5, %rd12;
	mov.f64 	%fd9, 0d0000000000000000;
$L__BB0_3:
	add.s64 	%rd17, %rd23, %rd3;
	shl.b64 	%rd18, %rd17, 3;
	add.s64 	%rd19, %rd5, %rd18;
	ld.global.f64 	%fd4, [%rd19];
	add.f64 	%fd9, %fd4, %fd9;
	add.s64 	%rd23, %rd23, %rd4;
	setp.lt.u64 	%p3, %rd23, %rd14;
	@%p3 bra 	$L__BB0_3;
	st.shared.f64 	[%r4], %fd9;
$L__BB0_5:
	setp.lt.u32 	%p4, %r3, 2;
	@%p4 bra 	$L__BB0_10;
	shr.u32 	%r11, %r3, 1;
	cvt.u64.u32 	%rd24, %r11;
	cvt.u64.u32 	%rd9, %r2;
$L__BB0_7:
	bar.sync 	0;
	setp.le.u64 	%p5, %rd24, %rd9;
	@%p5 bra 	$L__BB0_9;
	cvt.u32.u64 	%r12, %rd24;
	shl.b32 	%r13, %r12, 3;
	add.s32 	%r14, %r4, %r13;
	ld.shared.f64 	%fd5, [%r14];
	ld.shared.f64 	%fd6, [%r4];
	add.f64 	%fd7, %fd5, %fd6;
	st.shared.f64 	[%r4], %fd7;
$L__BB0_9:
	shr.u64 	%rd11, %rd24, 1;
	setp.gt.u64 	%p6, %rd24, 1;
	mov.u64 	%rd24, %rd11;
	@%p6 bra 	$L__BB0_7;
$L__BB0_10:
	setp.ne.s32 	%p7, %r2, 0;
	@%p7 bra 	$L__BB0_12;
	cvt.u32.u64 	%r15, %rd1;
	ld.shared.f64 	%fd8, [_ZZ15sum_rows_kernelPdS_mmE5sdata];
	mov.u32 	%r16, %nctaid.y;
	mad.lo.s32 	%r17, %r15, %r16, %r1;
	cvta.to.global.u64 	%rd20, %rd13;
	mul.wide.u32 	%rd21, %r17, 8;
	add.s64 	%rd22, %rd20, %rd21;
	st.global.f64 	[%rd22], %fd8;
$L__BB0_12:
	ret;

}


// ===== COMPILED SASS (sm_100) =====

	.target	sm_100

	.elftype	@"ET_EXEC"


//--------------------- .note.nv.tkinfo           --------------------------
	.section	.note.nv.tkinfo,"",@"SHT_NOTE"
	.sectionflags	@"SHF_NOTE_NV_TKINFO"
	.tkinfo
        /*0018*/ 	.word	0x00000002
        /*0030*/ 	.string	""
        /*0030*/ 	.string	"ptxas"
        /*0030*/ 	.string	"Cuda compilation tools, release 13.0, V13.0.88"
        /*0030*/ 	.string	"Build cuda_13.0.r13.0/compiler.36424714_0"
        /*0030*/ 	.string	"-arch sm_100 -m 64 "



//--------------------- .note.nv.cuinfo           --------------------------
	.section	.note.nv.cuinfo,"",@"SHT_NOTE"
	.sectionflags	@"SHF_NOTE_NV_CUINFO"
        /*0018*/ 	.short	0x0002
        /*001a*/ 	.short	0x0064
        /*001c*/ 	.short	0x0082
	.zero		2


//--------------------- .nv.info                  --------------------------
	.section	.nv.info,"",@"SHT_CUDA_INFO"
	.align	4


	//----- nvinfo : EIATTR_REGCOUNT
	.align		4
        /*0000*/ 	.byte	0x04, 0x2f
        /*0002*/ 	.short	(.L_1 - .L_0)
	.align		4
.L_0:
        /*0004*/ 	.word	index@(_Z15sum_rows_kernelPdS_mm)
        /*0008*/ 	.word	0x00000011


	//----- nvinfo : EIATTR_FRAME_SIZE
	.align		4
.L_1:
        /*000c*/ 	.byte	0x04, 0x11
        /*000e*/ 	.short	(.L_3 - .L_2)
	.align		4
.L_2:
        /*0010*/ 	.word	index@(_Z15sum_rows_kernelPdS_mm)
        /*0014*/ 	.word	0x00000000


	//----- nvinfo : EIATTR_MIN_STACK_SIZE
	.align		4
.L_3:
        /*0018*/ 	.byte	0x04, 0x12
        /*001a*/ 	.short	(.L_5 - .L_4)
	.align		4
.L_4:
        /*001c*/ 	.word	index@(_Z15sum_rows_kernelPdS_mm)
        /*0020*/ 	.word	0x00000000
.L_5:


//--------------------- .nv.compat                --------------------------
	.section	.nv.compat,"",@"SHT_CUDA_COMPAT_INFO"
	.align	4
        /*0000*/ 	.byte	0x02, 0x09, 0x00, 0x00, 0x02, 0x02, 0x01, 0x00, 0x02, 0x05, 0x05, 0x00, 0x03, 0x07, 0x01, 0x01
        /*0010*/ 	.byte	0x02, 0x03, 0x00, 0x00, 0x02, 0x06, 0x01, 0x00, 0x04, 0x0b, 0x08, 0x00, 0x01, 0x00, 0x00, 0x00
        /*0020*/ 	.byte	0x00, 0x00, 0x00, 0x00


//--------------------- .nv.info._Z15sum_rows_kernelPdS_mm --------------------------
	.section	.nv.info._Z15sum_rows_kernelPdS_mm,"",@"SHT_CUDA_INFO"
	.sectionflags	@""
	.align	4


	//----- nvinfo : EIATTR_CUDA_API_VERSION
	.align		4
        /*0000*/ 	.byte	0x04, 0x37
        /*0002*/ 	.short	(.L_7 - .L_6)
.L_6:
        /*0004*/ 	.word	0x00000082


	//----- nvinfo : EIATTR_KPARAM_INFO
	.align		4
.L_7:
        /*0008*/ 	.byte	0x04, 0x17
        /*000a*/ 	.short	(.L_9 - .L_8)
.L_8:
        /*000c*/ 	.word	0x00000000
        /*0010*/ 	.short	0x0003
        /*0012*/ 	.short	0x0018
        /*0014*/ 	.byte	0x00, 0xf0, 0x21, 0x00


	//----- nvinfo : EIATTR_KPARAM_INFO
	.align		4
.L_9:
        /*0018*/ 	.byte	0x04, 0x17
        /*001a*/ 	.short	(.L_11 - .L_10)
.L_10:
        /*001c*/ 	.word	0x00000000
        /*0020*/ 	.short	0x0002
        /*0022*/ 	.short	0x0010
        /*0024*/ 	.byte	0x00, 0xf0, 0x21, 0x00


	//----- nvinfo : EIATTR_KPARAM_INFO
	.align		4
.L_11:
        /*0028*/ 	.byte	0x04, 0x17
        /*002a*/ 	.short	(.L_13 - .L_12)
.L_12:
        /*002c*/ 	.word	0x00000000
        /*0030*/ 	.short	0x0001
        /*0032*/ 	.short	0x0008
        /*0034*/ 	.byte	0x00, 0xf5, 0x21, 0x00


	//----- nvinfo : EIATTR_KPARAM_INFO
	.align		4
.L_13:
        /*0038*/ 	.byte	0x04, 0x17
        /*003a*/ 	.short	(.L_15 - .L_14)
.L_14:
        /*003c*/ 	.word	0x00000000
        /*0040*/ 	.short	0x0000
        /*0042*/ 	.short	0x0000
        /*0044*/ 	.byte	0x00, 0xf5, 0x21, 0x00


	//----- nvinfo : EIATTR_SPARSE_MMA_MASK
	.align		4
.L_15:
        /*0048*/ 	.byte	0x03, 0x50
        /*004a*/ 	.short	0x0000


	//----- nvinfo : EIATTR_MAXREG_COUNT
	.align		4
        /*004c*/ 	.byte	0x03, 0x1b
        /*004e*/ 	.short	0x00ff


	//----- nvinfo : EIATTR_NUM_BARRIERS
	.align		4
        /*0050*/ 	.byte	0x02, 0x4c
        /*0052*/ 	.byte	0x01
	.zero		1


	//----- nvinfo : EIATTR_MERCURY_ISA_VERSION
	.align		4
        /*0054*/ 	.byte	0x03, 0x5f
        /*0056*/ 	.short	0x0101


	//----- nvinfo : EIATTR_VRC_CTA_INIT_COUNT
	.align		4
        /*0058*/ 	.byte	0x02, 0x4a
	.zero		1
	.zero		1


	//----- nvinfo : EIATTR_EXIT_INSTR_OFFSETS
	.align		4
        /*005c*/ 	.byte	0x04, 0x1c
        /*005e*/ 	.short	(.L_17 - .L_16)


	//   ....[0]....
.L_16:
        /*0060*/ 	.word	0x00000050


	//   ....[1]....
        /*0064*/ 	.word	0x00000410


	//   ....[2]....
        /*0068*/ 	.word	0x000004b0


	//----- nvinfo : EIATTR_CRS_STACK_SIZE
	.align		4
.L_17:
        /*006c*/ 	.byte	0x04, 0x1e
        /*006e*/ 	.short	(.L_19 - .L_18)
.L_18:
        /*0070*/ 	.word	0x00000000


	//----- nvinfo : EIATTR_CBANK_PARAM_SIZE
	.align		4
.L_19:
        /*0074*/ 	.byte	0x03, 0x19
        /*0076*/ 	.short	0x0020


	//----- nvinfo : EIATTR_PARAM_CBANK
	.align		4
        /*0078*/ 	.byte	0x04, 0x0a
        /*007a*/ 	.short	(.L_21 - .L_20)
	.align		4
.L_20:
        /*007c*/ 	.word	index@(.nv.constant0._Z15sum_rows_kernelPdS_mm)
        /*0080*/ 	.short	0x0380
        /*0082*/ 	.short	0x0020


	//----- nvinfo : EIATTR_SW_WAR
	.align		4
.L_21:
        /*0084*/ 	.byte	0x04, 0x36
        /*0086*/ 	.short	(.L_23 - .L_22)
.L_22:
        /*0088*/ 	.word	0x00000008
.L_23:


//--------------------- .nv.callgraph             --------------------------
	.section	.nv.callgraph,"",@"SHT_CUDA_CALLGRAPH"
	.align	4
	.sectionentsize	8
	.align		4
        /*0000*/ 	.word	0x00000000
	.align		4
        /*0004*/ 	.word	0xffffffff
	.align		4
        /*0008*/ 	.word	0x00000000
	.align		4
        /*000c*/ 	.word	0xfffffffe
	.align		4
        /*0010*/ 	.word	0x00000000
	.align		4
        /*0014*/ 	.word	0xfffffffd
	.align		4
        /*0018*/ 	.word	0x00000000
	.align		4
        /*001c*/ 	.word	0xfffffffc


//--------------------- .text._Z15sum_rows_kernelPdS_mm --------------------------
	.section	.text._Z15sum_rows_kernelPdS_mm,"ax",@progbits
	.align	128
        .global         _Z15sum_rows_kernelPdS_mm
        .type           _Z15sum_rows_kernelPdS_mm,@function
        .size           _Z15sum_rows_kernelPdS_mm,(.L_x_7 - _Z15sum_rows_kernelPdS_mm)
        .other          _Z15sum_rows_kernelPdS_mm,@"STO_CUDA_ENTRY STV_DEFAULT"
_Z15sum_rows_kernelPdS_mm:
.text._Z15sum_rows_kernelPdS_mm:
[----:B------:R-:W-:Y:S08]  /*0000*/  LDC R1, c[0x0][0x37c] ;  /* 0x0000df00ff017b82 */ /* 0x000ff00000000800 */
[----:B------:R-:W0:Y:S08]  /*0010*/  S2UR UR6, SR_CTAID.X ;  /* 0x00000000000679c3 */ /* 0x000e300000002500 */
[----:B------:R-:W0:Y:S02]  /*0020*/  LDC.64 R2, c[0x0][0x390] ;  /* 0x0000e400ff027b82 */ /* 0x000e240000000a00 */
[----:B0-----:R-:W-:-:S04]  /*0030*/  ISETP.LE.U32.AND P0, PT, R2, UR6, PT ;  /* 0x0000000602007c0c */ /* 0x001fc8000bf03070 */
[----:B------:R-:W-:-:S13]  /*0040*/  ISETP.GE.U32.AND.EX P0, PT, RZ, R3, PT, P0 ;  /* 0x00000003ff00720c */ /* 0x000fda0003f06100 */
[----:B------:R-:W-:Y:S05]  /*0050*/  @P0 EXIT ;  /* 0x000000000000094d */ /* 0x000fea0003800000 */
[----:B------:R-:W0:Y:S01]  /*0060*/  S2R R3, SR_TID.X ;  /* 0x0000000000037919 */ /* 0x000e220000002100 */
[----:B------:R-:W1:Y:S01]  /*0070*/  S2UR UR5, SR_CgaCtaId ;  /* 0x00000000000579c3 */ /* 0x000e620000008800 */
[----:B------:R-:W2:Y:S01]  /*0080*/  LDCU UR7, c[0x0][0x360] ;  /* 0x00006c00ff0777ac */ /* 0x000ea20008000800 */
[----:B------:R-:W-:Y:S01]  /*0090*/  BSSY.RECONVERGENT B0, `(.L_x_0) ;  /* 0x0000022000007945 */ /* 0x000fe20003800200 */
[----:B------:R-:W2:Y:S01]  /*00a0*/  S2R R0, SR_CTAID.Y ;  /* 0x0000000000007919 */ /* 0x000ea20000002600 */
[----:B------:R-:W-:Y:S01]  /*00b0*/  UMOV UR4, 0x400 ;  /* 0x0000040000047882 */ /* 0x000fe20000000000 */
[----:B------:R-:W3:Y:S03]  /*00c0*/  LDCU.64 UR8, c[0x0][0x358] ;  /* 0x00006b00ff0877ac */ /* 0x000ee60008000a00 */
[----:B------:R-:W4:Y:S01]  /*00d0*/  LDC.64 R4, c[0x0][0x398] ;  /* 0x0000e600ff047b82 */ /* 0x000f220000000a00 */
[----:B-1----:R-:W-:-:S06]  /*00e0*/  ULEA UR4, UR5, UR4, 0x18 ;  /* 0x0000000405047291 */ /* 0x002fcc000f8ec0ff */
[----:B0-----:R-:W-:Y:S01]  /*00f0*/  LEA R2, R3, UR4, 0x3 ;  /* 0x0000000403027c11 */ /* 0x001fe2000f8e18ff */
[----:B--2---:R-:W-:-:S04]  /*0100*/  IMAD R7, R0, UR7, R3 ;  /* 0x0000000700077c24 */ /* 0x004fc8000f8e0203 */
[----:B------:R0:W-:Y:S01]  /*0110*/  STS.64 [R2], RZ ;  /* 0x000000ff02007388 */ /* 0x0001e20000000a00 */
[----:B------:R-:W1:Y:S01]  /*0120*/  LDCU.64 UR4, c[0x0][0x380] ;  /* 0x00007000ff0477ac */ /* 0x000e620008000a00 */
[----:B----4-:R-:W-:-:S04]  /*0130*/  ISETP.GE.U32.AND P0, PT, R7, R4, PT ;  /* 0x000000040700720c */ /* 0x010fc80003f06070 */
[----:B------:R-:W-:-:S13]  /*0140*/  ISETP.GE.U32.AND.EX P0, PT, RZ, R5, PT, P0 ;  /* 0x00000005ff00720c */ /* 0x000fda0003f06100 */
[----:B01-3--:R-:W-:Y:S05]  /*0150*/  @P0 BRA `(.L_x_1) ;  /* 0x0000000000540947 */ /* 0x00bfea0003800000 */
[----:B------:R-:W0:Y:S01]  /*0160*/  LDC R12, c[0x0][0x374] ;  /* 0x0000dd00ff0c7b82 */ /* 0x000e220000000800 */
[----:B------:R-:W-:Y:S01]  /*0170*/  BSSY.RECONVERGENT B1, `(.L_x_2) ;  /* 0x0000012000017945 */ /* 0x000fe20003800200 */
[----:B------:R-:W-:Y:S01]  /*0180*/  IMAD.MOV.U32 R13, RZ, RZ, R7 ;  /* 0x000000ffff0d7224 */ /* 0x000fe200078e0007 */
[----:B------:R-:W-:Y:S01]  /*0190*/  CS2R R6, SRZ ;  /* 0x0000000000067805 */ /* 0x000fe2000001ff00 */
[----:B------:R-:W-:Y:S02]  /*01a0*/  IMAD.MOV.U32 R14, RZ, RZ, RZ ;  /* 0x000000ffff0e7224 */ /* 0x000fe400078e00ff */
[----:B0-----:R-:W-:-:S07]  /*01b0*/  IMAD R12, R12, UR7, RZ ;  /* 0x000000070c0c7c24 */ /* 0x001fce000f8e02ff */
.L_x_3:
[----:B------:R-:W-:Y:S02]  /*01c0*/  IMAD.MOV.U32 R8, RZ, RZ, R13 ;  /* 0x000000ffff087224 */ /* 0x000fe400078e000d */
[----:B------:R-:W-:Y:S02]  /*01d0*/  IMAD.MOV.U32 R9, RZ, RZ, R14 ;  /* 0x000000ffff097224 */ /* 0x000fe400078e000e */
[----:B------:R-:W-:-:S04]  /*01e0*/  IMAD.WIDE.U32 R8, R4, UR6, R8 ;  /* 0x0000000604087c25 */ /* 0x000fc8000f8e0008 */
[----:B------:R-:W-:Y:S01]  /*01f0*/  IMAD R9, R5, UR6, R9 ;  /* 0x0000000605097c24 */ /* 0x000fe2000f8e0209 */
[----:B------:R-:W-:-:S04]  /*0200*/  LEA R10, P0, R8, UR4, 0x3 ;  /* 0x00000004080a7c11 */ /* 0x000fc8000f8018ff */
[----:B------:R-:W-:-:S05]  /*0210*/  LEA.HI.X R11, R8, UR5, R9, 0x3, P0 ;  /* 0x00000005080b7c11 */ /* 0x000fca00080f1c09 */
[----:B------:R-:W2:Y:S01]  /*0220*/  LDG.E.64 R8, desc[UR8][R10.64] ;  /* 0x000000080a087981 */ /* 0x000ea2000c1e1b00 */
[----:B------:R-:W-:-:S05]  /*0230*/  IADD3 R13, P0, PT, R12, R13, RZ ;  /* 0x0000000d0c0d7210 */ /* 0x000fca0007f1e0ff */
[----:B------:R-:W-:Y:S01]  /*0240*/  IMAD.X R14, RZ, RZ, R14, P0 ;  /* 0x000000ffff0e7224 */ /* 0x000fe200000e060e */
[----:B------:R-:W-:-:S04]  /*0250*/  ISETP.GE.U32.AND P0, PT, R13, R4, PT ;  /* 0x000000040d00720c */ /* 0x000fc80003f06070 */
[----:B------:R-:W-:Y:S01]  /*0260*/  ISETP.GE.U32.AND.EX P0, PT, R14, R5, PT, P0 ;  /* 0x000000050e00720c */ /* 0x000fe20003f06100 */
[----:B--2---:R-:W-:-:S12]  /*0270*/  DADD R6, R8, R6 ;  /* 0x0000000008067229 */ /* 0x004fd80000000006 */
[----:B------:R-:W-:Y:S05]  /*0280*/  @!P0 BRA `(.L_x_3) ;  /* 0xfffffffc00cc8947 */ /* 0x000fea000383ffff */
[----:B------:R-:W-:Y:S05]  /*0290*/  BSYNC.RECONVERGENT B1 ;  /* 0x0000000000017941 */ /* 0x000fea0003800200 */
.L_x_2:
[----:B------:R0:W-:Y:S02]  /*02a0*/  STS.64 [R2], R6 ;  /* 0x0000000602007388 */ /* 0x0001e40000000a00 */
.L_x_1:
[----:B------:R-:W-:Y:S05]  /*02b0*/  BSYNC.RECONVERGENT B0 ;  /* 0x0000000000007941 */ /* 0x000fea0003800200 */
.L_x_0:
[----:B------:R-:W-:Y:S01]  /*02c0*/  UISETP.GE.U32.AND UP0, UPT, UR7, 0x2, UPT ;  /* 0x000000020700788c */ /* 0x000fe2000bf06070 */
[----:B------:R-:W-:-:S08]  /*02d0*/  ISETP.NE.AND P1, PT, R3, RZ, PT ;  /* 0x000000ff0300720c */ /* 0x000fd00003f25270 */
[----:B------:R-:W-:Y:S05]  /*02e0*/  BRA.U !UP0, `(.L_x_4) ;  /* 0x0000000108487547 */ /* 0x000fea000b800000 */
[----:B------:R-:W-:Y:S01]  /*02f0*/  USHF.R.U32.HI UR4, URZ, 0x1, UR7 ;  /* 0x00000001ff047899 */ /* 0x000fe20008011607 */
[----:B------:R-:W-:-:S05]  /*0300*/  IMAD.MOV.U32 R10, RZ, RZ, RZ ;  /* 0x000000ffff0a7224 */ /* 0x000fca00078e00ff */
[----:B------:R-:W-:-:S07]  /*0310*/  IMAD.U32 R9, RZ, RZ, UR4 ;  /* 0x00000004ff097e24 */ /* 0x000fce000f8e00ff */
.L_x_5:
[----:B------:R-:W-:Y:S01]  /*0320*/  BAR.SYNC.DEFER_BLOCKING 0x0 ;  /* 0x0000000000007b1d */ /* 0x000fe20000010000 */
[----:B------:R-:W-:-:S04]  /*0330*/  ISETP.GT.U32.AND P0, PT, R9, R3, PT ;  /* 0x000000030900720c */ /* 0x000fc80003f04070 */
[----:B------:R-:W-:-:S13]  /*0340*/  ISETP.GT.U32.AND.EX P0, PT, R10, RZ, PT, P0 ;  /* 0x000000ff0a00720c */ /* 0x000fda0003f04100 */
[C---:B------:R-:W-:Y:S01]  /*0350*/  @P0 IMAD R8, R9.reuse, 0x8, R2 ;  /* 0x0000000809080824 */ /* 0x040fe200078e0202 */
[----:B0-----:R-:W-:Y:S04]  /*0360*/  @P0 LDS.64 R6, [R2] ;  /* 0x0000000002060984 */ /* 0x001fe80000000a00 */
[----:B------:R-:W0:Y:S02]  /*0370*/  @P0 LDS.64 R4, [R8] ;  /* 0x0000000008040984 */ /* 0x000e240000000a00 */
[----:B0-----:R-:W-:Y:S01]  /*0380*/  @P0 DADD R4, R4, R6 ;  /* 0x0000000004040229 */ /* 0x001fe20000000006 */
[--C-:B------:R-:W-:Y:S02]  /*0390*/  SHF.R.U32.HI R7, RZ, 0x1, R10.reuse ;  /* 0x00000001ff077819 */ /* 0x100fe4000001160a */
[----:B------:R-:W-:-:S04]  /*03a0*/  SHF.R.U64 R6, R9, 0x1, R10 ;  /* 0x0000000109067819 */ /* 0x000fc8000000120a */
[----:B------:R1:W-:Y:S01]  /*03b0*/  @P0 STS.64 [R2], R4 ;  /* 0x0000000402000388 */ /* 0x0003e20000000a00 */
[----:B------:R-:W-:Y:S01]  /*03c0*/  ISETP.GT.U32.AND P0, PT, R9, 0x1, PT ;  /* 0x000000010900780c */ /* 0x000fe20003f04070 */
[----:B------:R-:W-:-:S03]  /*03d0*/  IMAD.MOV.U32 R9, RZ, RZ, R6 ;  /* 0x000000ffff097224 */ /* 0x000fc600078e0006 */
[----:B------:R-:W-:Y:S01]  /*03e0*/  ISETP.GT.U32.AND.EX P0, PT, R10, RZ, PT, P0 ;  /* 0x000000ff0a00720c */ /* 0x000fe20003f04100 */
[----:B------:R-:W-:-:S12]  /*03f0*/  IMAD.MOV.U32 R10, RZ, RZ, R7 ;  /* 0x000000ffff0a7224 */ /* 0x000fd800078e0007 */
[----:B-1----:R-:W-:Y:S05]  /*0400*/  @P0 BRA `(.L_x_5) ;  /* 0xfffffffc00c40947 */ /* 0x002fea000383ffff */
.L_x_4:
[----:B------:R-:W-:Y:S05]  /*0410*/  @P1 EXIT ;  /* 0x000000000000194d */ /* 0x000fea0003800000 */
[----:B------:R-:W1:Y:S01]  /*0420*/  S2UR UR5, SR_CgaCtaId ;  /* 0x00000000000579c3 */ /* 0x000e620000008800 */
[----:B------:R-:W-:-:S07]  /*0430*/  UMOV UR4, 0x400 ;  /* 0x0000040000047882 */ /* 0x000fce0000000000 */
[----:B0-----:R-:W0:Y:S08]  /*0440*/  LDC R7, c[0x0][0x374] ;  /* 0x0000dd00ff077b82 */ /* 0x001e300000000800 */
[----:B------:R-:W2:Y:S01]  /*0450*/  LDC.64 R4, c[0x0][0x388] ;  /* 0x0000e200ff047b82 */ /* 0x000ea20000000a00 */
[----:B-1----:R-:W-:Y:S01]  /*0460*/  ULEA UR4, UR5, UR4, 0x18 ;  /* 0x0000000405047291 */ /* 0x002fe2000f8ec0ff */
[----:B0-----:R-:W-:-:S08]  /*0470*/  IMAD R7, R7, UR6, R0 ;  /* 0x0000000607077c24 */ /* 0x001fd0000f8e0200 */
[----:B------:R-:W0:Y:S01]  /*0480*/  LDS.64 R2, [UR4] ;  /* 0x00000004ff027984 */ /* 0x000e220008000a00 */
[----:B--2---:R-:W-:-:S05]  /*0490*/  IMAD.WIDE.U32 R4, R7, 0x8, R4 ;  /* 0x0000000807047825 */ /* 0x004fca00078e0004 */
[----:B0-----:R-:W-:Y:S01]  /*04a0*/  STG.E.64 desc[UR8][R4.64], R2 ;  /* 0x0000000204007986 */ /* 0x001fe2000c101b08 */
[----:B------:R-:W-:Y:S05]  /*04b0*/  EXIT ;  /* 0x000000000000794d */ /* 0x000fea0003800000 */
.L_x_6:
[----:B------:R-:W-:-:S00]  /*04c0*/  BRA `(.L_x_6) ;  /* 0xfffffffc00fc7947 */ /* 0x000fc0000383ffff */
[----:B------:R-:W-:-:S00]  /*04d0*/  NOP ;  /* 0x0000000000007918 */ /* 0x000fc00000000000 */
        /* <DEDUP_REMOVED lines=10> */
.L_x_7:


//--------------------- .nv.shared._Z15sum_rows_kernelPdS_mm --------------------------
	.section	.nv.shared._Z15sum_rows_kernelPdS_mm,"aw",@nobits
	.sectionflags	@""
	.align	8
.nv.shared._Z15sum_rows_kernelPdS_mm:
	.zero		3072


//--------------------- .nv.shared.reserved.0     --------------------------
	.section	.nv.shared.reserved.0,"aw",@nobits
	.weak		__nv_reservedSMEM_offset_0_alias
	.size		__nv_reservedSMEM_offset_0_alias, 0, 64
	.other		__nv_reservedSMEM_offset_0_alias,@"STO_CUDA_RESERVED_SHARED STV_DEFAULT"
__nv_reservedSMEM_offset_0_alias:
	.zero		0
	.zero		64


//--------------------- .nv.constant0._Z15sum_rows_kernelPdS_mm --------------------------
	.section	.nv.constant0._Z15sum_rows_kernelPdS_mm,"a",@progbits
	.sectionflags	@""
	.align	4
.nv.constant0._Z15sum_rows_kernelPdS_mm:
	.zero		928


//--------------------- SYMBOLS --------------------------

	.type		.nv.reservedSmem.offset0,@object
	.size		.nv.reservedSmem.offset0,0x4
	.type		.nv.reservedSmem.cap,@object
	.size		.nv.reservedSmem.cap,0x4
